	.headerflags	@"EF_CUDA_TEXMODE_UNIFIED EF_CUDA_64BIT_ADDRESS EF_CUDA_ACCELERATORS EF_CUDA_SM90 EF_CUDA_VIRTUAL_SM(EF_CUDA_SM90)"
	.elftype	@"ET_EXEC"


//--------------------- .nv.info                  --------------------------
	.section	.nv.info,"",@"SHT_CUDA_INFO"
	.align	4


	//----- nvinfo : EIATTR_REGCOUNT
	.align		4
        /*0000*/ 	.byte	0x04, 0x2f
        /*0002*/ 	.short	(.L_1 - .L_0)
	.align		4
.L_0:
        /*0004*/ 	.word	index@(triton_poi_fused_cat_22)
        /*0008*/ 	.word	0x0000001c


	//----- nvinfo : EIATTR_MIN_STACK_SIZE
	.align		4
.L_1:
        /*000c*/ 	.byte	0x04, 0x12
        /*000e*/ 	.short	(.L_3 - .L_2)
	.align		4
.L_2:
        /*0010*/ 	.word	index@(triton_poi_fused_cat_22)
        /*0014*/ 	.word	0x00000000


	//----- nvinfo : EIATTR_FRAME_SIZE
	.align		4
.L_3:
        /*0018*/ 	.byte	0x04, 0x11
        /*001a*/ 	.short	(.L_5 - .L_4)
	.align		4
.L_4:
        /*001c*/ 	.word	index@(triton_poi_fused_cat_22)
        /*0020*/ 	.word	0x00000000


	//----- nvinfo : EIATTR_MIN_STACK_SIZE
	.align		4
.L_5:
        /*0024*/ 	.byte	0x04, 0x12
        /*0026*/ 	.short	(.L_7 - .L_6)
	.align		4
.L_6:
        /*0028*/ 	.word	index@(triton_poi_fused_cat_22)
        /*002c*/ 	.word	0x00000000
.L_7:


//--------------------- .nv.info.triton_poi_fused_cat_22 --------------------------
	.section	.nv.info.triton_poi_fused_cat_22,"",@"SHT_CUDA_INFO"
	.sectionflags	@""
	.align	4


	//----- nvinfo : EIATTR_CUDA_API_VERSION
	.align		4
        /*0000*/ 	.byte	0x04, 0x37
        /*0002*/ 	.short	(.L_9 - .L_8)
.L_8:
        /*0004*/ 	.word	0x0000007c


	//----- nvinfo : EIATTR_KPARAM_INFO
	.align		4
.L_9:
        /*0008*/ 	.byte	0x04, 0x17
        /*000a*/ 	.short	(.L_11 - .L_10)
.L_10:
        /*000c*/ 	.word	0x00000000
        /*0010*/ 	.short	0x0005
        /*0012*/ 	.short	0x0028
        /*0014*/ 	.byte	0x00, 0xf0, 0x11, 0x00


	//----- nvinfo : EIATTR_KPARAM_INFO
	.align		4
.L_11:
        /*0018*/ 	.byte	0x04, 0x17
        /*001a*/ 	.short	(.L_13 - .L_12)
.L_12:
        /*001c*/ 	.word	0x00000000
        /*0020*/ 	.short	0x0004
        /*0022*/ 	.short	0x0020
        /*0024*/ 	.byte	0x00, 0xf4, 0x21, 0x00


	//----- nvinfo : EIATTR_KPARAM_INFO
	.align		4
.L_13:
        /*0028*/ 	.byte	0x04, 0x17
        /*002a*/ 	.short	(.L_15 - .L_14)
.L_14:
        /*002c*/ 	.word	0x00000000
        /*0030*/ 	.short	0x0003
        /*0032*/ 	.short	0x0018
        /*0034*/ 	.byte	0x00, 0xf4, 0x21, 0x00


	//----- nvinfo : EIATTR_KPARAM_INFO
	.align		4
.L_15:
        /*0038*/ 	.byte	0x04, 0x17
        /*003a*/ 	.short	(.L_17 - .L_16)
.L_16:
        /*003c*/ 	.word	0x00000000
        /*0040*/ 	.short	0x0002
        /*0042*/ 	.short	0x0010
        /*0044*/ 	.byte	0x00, 0xf4, 0x21, 0x00


	//----- nvinfo : EIATTR_KPARAM_INFO
	.align		4
.L_17:
        /*0048*/ 	.byte	0x04, 0x17
        /*004a*/ 	.short	(.L_19 - .L_18)
.L_18:
        /*004c*/ 	.word	0x00000000
        /*0050*/ 	.short	0x0001
        /*0052*/ 	.short	0x0008
        /*0054*/ 	.byte	0x00, 0xf4, 0x21, 0x00


	//----- nvinfo : EIATTR_KPARAM_INFO
	.align		4
.L_19:
        /*0058*/ 	.byte	0x04, 0x17
        /*005a*/ 	.short	(.L_21 - .L_20)
.L_20:
        /*005c*/ 	.word	0x00000000
        /*0060*/ 	.short	0x0000
        /*0062*/ 	.short	0x0000
        /*0064*/ 	.byte	0x00, 0xf4, 0x21, 0x00


	//----- nvinfo : EIATTR_SPARSE_MMA_MASK
	.align		4
.L_21:
        /*0068*/ 	.byte	0x03, 0x50
        /*006a*/ 	.short	0x0000


	//----- nvinfo : EIATTR_MAXREG_COUNT
	.align		4
        /*006c*/ 	.byte	0x03, 0x1b
        /*006e*/ 	.short	0x00ff


	//----- nvinfo : EIATTR_EXIT_INSTR_OFFSETS
	.align		4
        /*0070*/ 	.byte	0x04, 0x1c
        /*0072*/ 	.short	(.L_23 - .L_22)


	//   ....[0]....
.L_22:
        /*0074*/ 	.word	0x000005e0


	//   ....[1]....
        /*0078*/ 	.word	0x00000600


	//----- nvinfo : EIATTR_REQNTID
	.align		4
.L_23:
        /*007c*/ 	.byte	0x04, 0x10
        /*007e*/ 	.short	(.L_25 - .L_24)
.L_24:
        /*0080*/ 	.word	0x00000080
        /*0084*/ 	.word	0x00000001
        /*0088*/ 	.word	0x00000001


	//----- nvinfo : EIATTR_CBANK_PARAM_SIZE
	.align		4
.L_25:
        /*008c*/ 	.byte	0x03, 0x19
        /*008e*/ 	.short	0x002c


	//----- nvinfo : EIATTR_PARAM_CBANK
	.align		4
        /*0090*/ 	.byte	0x04, 0x0a
        /*0092*/ 	.short	(.L_27 - .L_26)
	.align		4
.L_26:
        /*0094*/ 	.word	index@(.nv.constant0.triton_poi_fused_cat_22)
        /*0098*/ 	.short	0x0210
        /*009a*/ 	.short	0x002c


	//----- nvinfo : EIATTR_SW_WAR
	.align		4
.L_27:
        /*009c*/ 	.byte	0x04, 0x36
        /*009e*/ 	.short	(.L_29 - .L_28)
.L_28:
        /*00a0*/ 	.word	0x00000008
.L_29:


//--------------------- .nv.callgraph             --------------------------
	.section	.nv.callgraph,"",@"SHT_CUDA_CALLGRAPH"
	.align	4
	.sectionentsize	8
	.align		4
        /*0000*/ 	.word	0x00000000
	.align		4
        /*0004*/ 	.word	0xffffffff
	.align		4
        /*0008*/ 	.word	0x00000000
	.align		4
        /*000c*/ 	.word	0xfffffffe
	.align		4
        /*0010*/ 	.word	0x00000000
	.align		4
        /*0014*/ 	.word	0xfffffffd
	.align		4
        /*0018*/ 	.word	0x00000000
	.align		4
        /*001c*/ 	.word	0xfffffffc


//--------------------- .text.triton_poi_fused_cat_22 --------------------------
	.section	.text.triton_poi_fused_cat_22,"ax",@progbits
	.align	128
        .global         triton_poi_fused_cat_22
        .type           triton_poi_fused_cat_22,@function
        .size           triton_poi_fused_cat_22,(.L_x_1 - triton_poi_fused_cat_22)
        .other          triton_poi_fused_cat_22,@"STO_CUDA_ENTRY STV_DEFAULT"
triton_poi_fused_cat_22:
.text.triton_poi_fused_cat_22:
[----:B------:R-:W0:Y:S02]  /*0000*/  LDC R1, c[0x0][0x28] ;  /* 0x00000a00ff017b82 */ /* 0x000e240000000800 */
[----:B------:R-:W1:Y:S01]  /*0010*/  S2R R0, SR_TID.X ;  /* 0x0000000000007919 */ /* 0x000e620000002100 */
[----:B------:R-:W2:Y:S01]  /*0020*/  LDC.64 R12, c[0x0][0x210] ;  /* 0x00008400ff0c7b82 */ /* 0x000ea20000000a00 */
[----:B------:R-:W-:Y:S01]  /*0030*/  ULDC.64 UR4, c[0x0][0x220] ;  /* 0x0000880000047ab9 */ /* 0x000fe20000000a00 */
[----:B------:R-:W3:Y:S01]  /*0040*/  S2R R3, SR_CTAID.X ;  /* 0x0000000000037919 */ /* 0x000ee20000002500 */
[----:B-1----:R-:W-:-:S05]  /*0050*/  IMAD.SHL.U32 R0, R0, 0x2, RZ ;  /* 0x0000000200007824 */ /* 0x002fca00078e00ff */
[----:B------:R-:W-:-:S05]  /*0060*/  LOP3.LUT R0, R0, 0xfe, RZ, 0xc0, !PT ;  /* 0x000000fe00007812 */ /* 0x000fca00078ec0ff */
[----:B---3--:R-:W-:-:S04]  /*0070*/  IMAD R0, R3, 0x100, R0 ;  /* 0x0000010003007824 */ /* 0x008fc800078e0200 */
[C---:B------:R-:W-:Y:S01]  /*0080*/  VIADD R2, R0.reuse, 0x1 ;  /* 0x0000000100027836 */ /* 0x040fe20000000000 */
[C---:B------:R-:W-:Y:S01]  /*0090*/  ISETP.GE.AND P0, PT, R0.reuse, 0x3600, PT ;  /* 0x000036000000780c */ /* 0x040fe20003f06270 */
[----:B------:R-:W-:-:S04]  /*00a0*/  IMAD.HI R3, R0, 0x38e38e39, RZ ;  /* 0x38e38e3900037827 */ /* 0x000fc800078e02ff */
[----:B------:R-:W-:Y:S01]  /*00b0*/  IMAD.HI R5, R2, 0x38e38e39, RZ ;  /* 0x38e38e3902057827 */ /* 0x000fe200078e02ff */
[----:B------:R-:W-:-:S03]  /*00c0*/  SHF.R.S32.HI R4, RZ, 0x1, R3 ;  /* 0x00000001ff047819 */ /* 0x000fc60000011403 */
[----:B------:R-:W-:Y:S01]  /*00d0*/  IMAD.HI R7, R0, 0x4bda12f7, RZ ;  /* 0x4bda12f700077827 */ /* 0x000fe200078e02ff */
[----:B------:R-:W-:Y:S02]  /*00e0*/  SHF.R.S32.HI R6, RZ, 0x1, R5 ;  /* 0x00000001ff067819 */ /* 0x000fe40000011405 */
[----:B------:R-:W-:Y:S02]  /*00f0*/  LEA.HI R3, R3, R4, RZ, 0x1 ;  /* 0x0000000403037211 */ /* 0x000fe400078f08ff */
[----:B------:R-:W-:Y:S02]  /*0100*/  LEA.HI R5, R5, R6, RZ, 0x1 ;  /* 0x0000000605057211 */ /* 0x000fe400078f08ff */
[----:B------:R-:W-:Y:S01]  /*0110*/  SHF.R.U32.HI R8, RZ, 0x1f, R7 ;  /* 0x0000001fff087819 */ /* 0x000fe20000011607 */
[----:B------:R-:W-:-:S03]  /*0120*/  IMAD.HI R4, R3, 0x2aaaaaab, RZ ;  /* 0x2aaaaaab03047827 */ /* 0x000fc600078e02ff */
[----:B------:R-:W-:Y:S01]  /*0130*/  LEA.HI.SX32 R8, R7, R8, 0x16 ;  /* 0x0000000807087211 */ /* 0x000fe200078fb2ff */
[----:B------:R-:W-:Y:S01]  /*0140*/  IMAD.HI R6, R5, 0x2aaaaaab, RZ ;  /* 0x2aaaaaab05067827 */ /* 0x000fe200078e02ff */
[----:B------:R-:W-:-:S03]  /*0150*/  SHF.R.U32.HI R7, RZ, 0x1f, R4 ;  /* 0x0000001fff077819 */ /* 0x000fc60000011604 */
[----:B------:R-:W-:Y:S01]  /*0160*/  IMAD R8, R8, 0x6c0, RZ ;  /* 0x000006c008087824 */ /* 0x000fe200078e02ff */
[----:B------:R-:W-:Y:S01]  /*0170*/  SHF.R.U32.HI R9, RZ, 0x1f, R6 ;  /* 0x0000001fff097819 */ /* 0x000fe20000011606 */
[----:B------:R-:W-:Y:S01]  /*0180*/  IMAD R2, R5, -0x9, R2 ;  /* 0xfffffff705027824 */ /* 0x000fe200078e0202 */
[----:B------:R-:W-:Y:S01]  /*0190*/  LEA.HI R4, R4, R7, RZ, 0x1a ;  /* 0x0000000704047211 */ /* 0x000fe200078fd0ff */
[----:B------:R-:W-:Y:S01]  /*01a0*/  IMAD R7, R3, -0x9, R0 ;  /* 0xfffffff703077824 */ /* 0x000fe200078e0200 */
[----:B------:R-:W-:Y:S01]  /*01b0*/  LEA.HI R6, R6, R9, RZ, 0x1a ;  /* 0x0000000906067211 */ /* 0x000fe200078fd0ff */
[--C-:B------:R-:W-:Y:S02]  /*01c0*/  IMAD R14, R2, 0xc0, R8.reuse ;  /* 0x000000c0020e7824 */ /* 0x100fe400078e0208 */
[----:B------:R-:W-:Y:S02]  /*01d0*/  IMAD R10, R7, 0xc0, R8 ;  /* 0x000000c0070a7824 */ /* 0x000fe400078e0208 */
[----:B------:R-:W-:Y:S01]  /*01e0*/  IMAD R11, R6, -0x180, R5 ;  /* 0xfffffe80060b7824 */ /* 0x000fe200078e0205 */
[----:B------:R-:W1:Y:S01]  /*01f0*/  LDC.64 R8, c[0x0][0x218] ;  /* 0x00008600ff087b82 */ /* 0x000e620000000a00 */
[----:B------:R-:W-:Y:S01]  /*0200*/  IMAD R15, R4, -0x180, R3 ;  /* 0xfffffe80040f7824 */ /* 0x000fe200078e0203 */
[----:B------:R-:W-:Y:S01]  /*0210*/  SHF.R.S32.HI R2, RZ, 0x1f, R10 ;  /* 0x0000001fff027819 */ /* 0x000fe2000001140a */
[--C-:B------:R-:W-:Y:S01]  /*0220*/  IMAD.IADD R23, R11, 0x1, R14.reuse ;  /* 0x000000010b177824 */ /* 0x100fe200078e020e */
[----:B------:R-:W-:Y:S01]  /*0230*/  SHF.R.S32.HI R16, RZ, 0x1f, R14 ;  /* 0x0000001fff107819 */ /* 0x000fe2000001140e */
[----:B------:R-:W-:Y:S01]  /*0240*/  IMAD.IADD R17, R15, 0x1, R10 ;  /* 0x000000010f117824 */ /* 0x000fe200078e020a */
[----:B------:R-:W-:Y:S01]  /*0250*/  IADD3 R5, P2, R15, R10, RZ ;  /* 0x0000000a0f057210 */ /* 0x000fe20007f5e0ff */
[----:B--2---:R-:W-:Y:S01]  /*0260*/  IMAD.WIDE R22, R23, 0x4, R12 ;  /* 0x0000000417167825 */ /* 0x004fe200078e020c */
[----:B------:R-:W2:Y:S01]  /*0270*/  LDC.64 R6, c[0x0][0x228] ;  /* 0x00008a00ff067b82 */ /* 0x000ea20000000a00 */
[----:B------:R-:W-:-:S02]  /*0280*/  IADD3 R3, P4, R11, R14, RZ ;  /* 0x0000000e0b037210 */ /* 0x000fc40007f9e0ff */
[----:B------:R-:W-:Y:S02]  /*0290*/  ISETP.LT.AND P5, PT, R11, 0xc0, !P0 ;  /* 0x000000c00b00780c */ /* 0x000fe400047a1270 */
[----:B------:R-:W-:Y:S02]  /*02a0*/  LEA.HI.X.SX32 R10, R15, R2, 0x1, P2 ;  /* 0x000000020f0a7211 */ /* 0x000fe400010f0eff */
[----:B------:R-:W-:Y:S02]  /*02b0*/  LEA.HI.X.SX32 R16, R11, R16, 0x1, P4 ;  /* 0x000000100b107211 */ /* 0x000fe400020f0eff */
[----:B------:R-:W-:Y:S02]  /*02c0*/  ISETP.GE.AND P3, PT, R15, 0xc0, PT ;  /* 0x000000c00f00780c */ /* 0x000fe40003f66270 */
[----:B------:R-:W-:Y:S02]  /*02d0*/  LEA R4, P2, R5, UR4, 0x2 ;  /* 0x0000000405047c11 */ /* 0x000fe4000f8410ff */
[----:B------:R-:W-:-:S02]  /*02e0*/  LEA R2, P4, R3, UR4, 0x2 ;  /* 0x0000000403027c11 */ /* 0x000fc4000f8810ff */
[----:B------:R-:W-:Y:S01]  /*02f0*/  ISETP.LT.AND P1, PT, R0, 0x3600, !P3 ;  /* 0x000036000000780c */ /* 0x000fe20005f21270 */
[----:B-1----:R-:W-:Y:S01]  /*0300*/  IMAD.WIDE R24, R15, 0x4, R8 ;  /* 0x000000040f187825 */ /* 0x002fe200078e0208 */
[----:B------:R-:W-:Y:S02]  /*0310*/  LEA.HI.X R5, R5, UR5, R10, 0x2, P2 ;  /* 0x0000000505057c11 */ /* 0x000fe400090f140a */
[----:B------:R-:W-:Y:S01]  /*0320*/  LEA.HI.X R3, R3, UR5, R16, 0x2, P4 ;  /* 0x0000000503037c11 */ /* 0x000fe2000a0f1410 */
[----:B------:R-:W-:Y:S01]  /*0330*/  IMAD.MOV.U32 R10, RZ, RZ, RZ ;  /* 0x000000ffff0a7224 */ /* 0x000fe200078e00ff */
[----:B------:R-:W-:Y:S01]  /*0340*/  ISETP.GT.AND P6, PT, R15, 0xbf, !P0 ;  /* 0x000000bf0f00780c */ /* 0x000fe200047c4270 */
[----:B------:R-:W-:Y:S01]  /*0350*/  ULDC.64 UR4, c[0x0][0x208] ;  /* 0x0000820000047ab9 */ /* 0x000fe20000000a00 */
[----:B------:R-:W-:Y:S01]  /*0360*/  ISETP.GT.AND P4, PT, R11, 0xbf, !P0 ;  /* 0x000000bf0b00780c */ /* 0x000fe20004784270 */
[----:B------:R-:W-:Y:S01]  /*0370*/  IMAD.WIDE R16, R17, 0x4, R12 ;  /* 0x0000000411107825 */ /* 0x000fe200078e020c */
[----:B------:R-:W-:Y:S01]  /*0380*/  CS2R R12, SRZ ;  /* 0x00000000000c7805 */ /* 0x000fe2000001ff00 */
[----:B------:R1:W3:Y:S01]  /*0390*/  @P5 LDG.E.EL R10, desc[UR4][R22.64] ;  /* 0x00000004160a5981 */ /* 0x0002e2000c2e1900 */
[----:B------:R-:W-:Y:S01]  /*03a0*/  CS2R R18, SRZ ;  /* 0x0000000000127805 */ /* 0x000fe2000001ff00 */
[----:B------:R-:W-:Y:S01]  /*03b0*/  IMAD.WIDE R8, R11, 0x4, R8 ;  /* 0x000000040b087825 */ /* 0x000fe200078e0208 */
[----:B------:R-:W-:-:S02]  /*03c0*/  CS2R R20, SRZ ;  /* 0x0000000000147805 */ /* 0x000fc4000001ff00 */
[----:B------:R4:W5:Y:S01]  /*03d0*/  @P1 LDG.E.EL R12, desc[UR4][R16.64] ;  /* 0x00000004100c1981 */ /* 0x000962000c2e1900 */
[----:B--2---:R-:W-:-:S03]  /*03e0*/  IMAD.WIDE R14, R15, 0x4, R6 ;  /* 0x000000040f0e7825 */ /* 0x004fc600078e0206 */
[----:B------:R-:W2:Y:S01]  /*03f0*/  @P1 LDG.E.EL R13, desc[UR4][R24.64] ;  /* 0x00000004180d1981 */ /* 0x000ea2000c2e1900 */
[----:B-1----:R-:W-:Y:S02]  /*0400*/  IMAD.MOV.U32 R22, RZ, RZ, RZ ;  /* 0x000000ffff167224 */ /* 0x002fe400078e00ff */
[C---:B------:R-:W-:Y:S01]  /*0410*/  IMAD.WIDE R6, R11.reuse, 0x4, R6 ;  /* 0x000000040b067825 */ /* 0x040fe200078e0206 */
[----:B------:R-:W2:Y:S01]  /*0420*/  @P5 LDG.E.EL R18, desc[UR4][R8.64] ;  /* 0x0000000408125981 */ /* 0x000ea2000c2e1900 */
[----:B----4-:R-:W1:Y:S03]  /*0430*/  LDC.64 R16, c[0x0][0x230] ;  /* 0x00008c00ff107b82 */ /* 0x010e660000000a00 */
[----:B------:R-:W4:Y:S04]  /*0440*/  @P6 LDG.E.EL R19, desc[UR4][R14.64+-0x300] ;  /* 0xfffd00040e136981 */ /* 0x000f28000c2e1900 */
[----:B------:R4:W4:Y:S04]  /*0450*/  @P4 LDG.E.EL R20, desc[UR4][R6.64+-0x300] ;  /* 0xfffd000406144981 */ /* 0x000928000c2e1900 */
[----:B------:R-:W4:Y:S04]  /*0460*/  @P6 LDG.E.EL R21, desc[UR4][R4.64+-0x300] ;  /* 0xfffd000404156981 */ /* 0x000f28000c2e1900 */
[----:B------:R-:W4:Y:S01]  /*0470*/  @P4 LDG.E.EL R22, desc[UR4][R2.64+-0x300] ;  /* 0xfffd000402164981 */ /* 0x000f22000c2e1900 */
[----:B------:R-:W-:Y:S01]  /*0480*/  ISETP.GE.AND P2, PT, R11, 0xc0, PT ;  /* 0x000000c00b00780c */ /* 0x000fe20003f46270 */
[----:B-1----:R-:W-:Y:S01]  /*0490*/  IMAD.WIDE R16, R0, 0x4, R16 ;  /* 0x0000000400107825 */ /* 0x002fe200078e0210 */
[----:B---3--:R-:W-:-:S02]  /*04a0*/  SEL R10, R10, RZ, P5 ;  /* 0x000000ff0a0a7207 */ /* 0x008fc40002800000 */
[----:B-----5:R-:W-:Y:S02]  /*04b0*/  SEL R12, R12, RZ, P1 ;  /* 0x000000ff0c0c7207 */ /* 0x020fe40000800000 */
[----:B--2---:R-:W-:Y:S02]  /*04c0*/  SEL R13, R13, RZ, P1 ;  /* 0x000000ff0d0d7207 */ /* 0x004fe40000800000 */
[----:B------:R-:W-:Y:S02]  /*04d0*/  SEL R9, R18, RZ, P5 ;  /* 0x000000ff12097207 */ /* 0x000fe40002800000 */
[----:B----4-:R-:W-:Y:S02]  /*04e0*/  SEL R6, R19, RZ, P6 ;  /* 0x000000ff13067207 */ /* 0x010fe40003000000 */
[----:B------:R-:W-:Y:S02]  /*04f0*/  SEL R20, R20, RZ, P4 ;  /* 0x000000ff14147207 */ /* 0x000fe40002000000 */
[----:B------:R-:W-:-:S02]  /*0500*/  SEL R21, R21, RZ, P6 ;  /* 0x000000ff15157207 */ /* 0x000fc40003000000 */
[----:B------:R-:W-:Y:S01]  /*0510*/  SEL R5, R22, RZ, P4 ;  /* 0x000000ff16057207 */ /* 0x000fe20002000000 */
[----:B------:R-:W-:Y:S01]  /*0520*/  FADD R8, R12, R13 ;  /* 0x0000000d0c087221 */ /* 0x000fe20000000000 */
[----:B------:R-:W-:Y:S01]  /*0530*/  FADD R2, R10, R9 ;  /* 0x000000090a027221 */ /* 0x000fe20000000000 */
[----:B------:R-:W-:Y:S01]  /*0540*/  FSETP.GEU.AND P1, PT, R12, -R13, PT ;  /* 0x8000000d0c00720b */ /* 0x000fe20003f2e000 */
[----:B------:R-:W-:Y:S01]  /*0550*/  FADD R3, R21, R6 ;  /* 0x0000000615037221 */ /* 0x000fe20000000000 */
[C---:B------:R-:W-:Y:S01]  /*0560*/  FSETP.GEU.AND P4, PT, R5.reuse, -R20, PT ;  /* 0x800000140500720b */ /* 0x040fe20003f8e000 */
[----:B------:R-:W-:Y:S01]  /*0570*/  FADD R20, R5, R20 ;  /* 0x0000001405147221 */ /* 0x000fe20000000000 */
[----:B------:R-:W-:Y:S02]  /*0580*/  FSETP.GEU.AND P5, PT, R10, -R9, PT ;  /* 0x800000090a00720b */ /* 0x000fe40003fae000 */
[----:B------:R-:W-:Y:S02]  /*0590*/  FSETP.GEU.AND P6, PT, R21, -R6, PT ;  /* 0x800000061500720b */ /* 0x000fe40003fce000 */
[----:B------:R-:W-:-:S02]  /*05a0*/  FSEL R8, R8, RZ, P1 ;  /* 0x000000ff08087208 */ /* 0x000fc40000800000 */
[----:B------:R-:W-:Y:S02]  /*05b0*/  FSEL R9, R2, RZ, P5 ;  /* 0x000000ff02097208 */ /* 0x000fe40002800000 */
[----:B------:R-:W-:Y:S02]  /*05c0*/  @P3 FSEL R8, R3, RZ, P6 ;  /* 0x000000ff03083208 */ /* 0x000fe40003000000 */
[----:B------:R-:W-:Y:S01]  /*05d0*/  @P2 FSEL R9, R20, RZ, P4 ;  /* 0x000000ff14092208 */ /* 0x000fe20002000000 */
[----:B------:R-:W-:Y:S06]  /*05e0*/  @P0 EXIT ;  /* 0x000000000000094d */ /* 0x000fec0003800000 */
[----:B------:R-:W-:Y:S01]  /*05f0*/  STG.E.64 desc[UR4][R16.64], R8 ;  /* 0x0000000810007986 */ /* 0x000fe2000c101b04 */
[----:B------:R-:W-:Y:S05]  /*0600*/  EXIT ;  /* 0x000000000000794d */ /* 0x000fea0003800000 */
.L_x_0:
[----:B------:R-:W-:-:S00]  /*0610*/  BRA `(.L_x_0) ;  /* 0xfffffffc00fc7947 */ /* 0x000fc0000383ffff */
[----:B------:R-:W-:-:S00]  /*0620*/  NOP ;  /* 0x0000000000007918 */ /* 0x000fc00000000000 */
        /* <DEDUP_REMOVED lines=13> */
.L_x_1:


//--------------------- .nv.constant0.triton_poi_fused_cat_22 --------------------------
	.section	.nv.constant0.triton_poi_fused_cat_22,"a",@progbits
	.sectionflags	@""
	.align	4
.nv.constant0.triton_poi_fused_cat_22:
	.zero		572
